//
// Generated by NVIDIA NVVM Compiler
//
// Compiler Build ID: CL-36424714
// Cuda compilation tools, release 13.0, V13.0.88
// Based on NVVM 20.0.0
//

.version 9.0
.target sm_100
.address_size 64

	// .globl	_Z7phase_1Piii
// share_target has been demoted

.visible .entry _Z7phase_1Piii(
	.param .u64 .ptr .align 1 _Z7phase_1Piii_param_0,
	.param .u32 _Z7phase_1Piii_param_1,
	.param .u32 _Z7phase_1Piii_param_2
)
{
	.reg .b32 	%r<166>;
	.reg .b64 	%rd<5>;
	// demoted variable
	.shared .align 4 .b8 share_target[256];
	ld.param.u64 	%rd1, [_Z7phase_1Piii_param_0];
	ld.param.u32 	%r1, [_Z7phase_1Piii_param_1];
	ld.param.u32 	%r2, [_Z7phase_1Piii_param_2];
	cvta.to.global.u64 	%rd2, %rd1;
	mov.u32 	%r3, %tid.y;
	mov.u32 	%r4, %tid.x;
	shl.b32 	%r5, %r4, 2;
	shl.b32 	%r6, %r2, 3;
	add.s32 	%r7, %r6, %r3;
	add.s32 	%r8, %r6, %r5;
	mad.lo.s32 	%r9, %r7, %r1, %r8;
	shl.b32 	%r10, %r3, 5;
	mov.u32 	%r11, share_target;
	add.s32 	%r12, %r11, %r10;
	mul.wide.s32 	%rd3, %r9, 4;
	add.s64 	%rd4, %rd2, %rd3;
	ld.global.u32 	%r13, [%rd4];
	shl.b32 	%r14, %r4, 4;
	add.s32 	%r15, %r12, %r14;
	st.shared.u32 	[%r15], %r13;
	ld.global.u32 	%r16, [%rd4+4];
	st.shared.u32 	[%r15+4], %r16;
	ld.global.u32 	%r17, [%rd4+8];
	st.shared.u32 	[%r15+8], %r17;
	ld.global.u32 	%r18, [%rd4+12];
	st.shared.u32 	[%r15+12], %r18;
	bar.sync 	0;
	ld.shared.u32 	%r19, [%r15];
	ld.shared.u32 	%r20, [%r12];
	add.s32 	%r21, %r11, %r14;
	ld.shared.u32 	%r22, [%r21];
	add.s32 	%r23, %r22, %r20;
	min.s32 	%r24, %r19, %r23;
	st.shared.u32 	[%r15], %r24;
	ld.shared.u32 	%r25, [%r15+4];
	ld.shared.u32 	%r26, [%r12];
	ld.shared.u32 	%r27, [%r21+4];
	add.s32 	%r28, %r27, %r26;
	min.s32 	%r29, %r25, %r28;
	st.shared.u32 	[%r15+4], %r29;
	ld.shared.u32 	%r30, [%r15+8];
	ld.shared.u32 	%r31, [%r21+8];
	add.s32 	%r32, %r31, %r26;
	min.s32 	%r33, %r30, %r32;
	st.shared.u32 	[%r15+8], %r33;
	ld.shared.u32 	%r34, [%r15+12];
	ld.shared.u32 	%r35, [%r21+12];
	add.s32 	%r36, %r35, %r26;
	min.s32 	%r37, %r34, %r36;
	st.shared.u32 	[%r15+12], %r37;
	bar.sync 	0;
	ld.shared.u32 	%r38, [%r15];
	ld.shared.u32 	%r39, [%r12+4];
	ld.shared.u32 	%r40, [%r21+32];
	add.s32 	%r41, %r40, %r39;
	min.s32 	%r42, %r38, %r41;
	st.shared.u32 	[%r15], %r42;
	ld.shared.u32 	%r43, [%r15+4];
	ld.shared.u32 	%r44, [%r21+36];
	add.s32 	%r45, %r44, %r39;
	min.s32 	%r46, %r43, %r45;
	st.shared.u32 	[%r15+4], %r46;
	ld.shared.u32 	%r47, [%r15+8];
	ld.shared.u32 	%r48, [%r12+4];
	ld.shared.u32 	%r49, [%r21+40];
	add.s32 	%r50, %r49, %r48;
	min.s32 	%r51, %r47, %r50;
	st.shared.u32 	[%r15+8], %r51;
	ld.shared.u32 	%r52, [%r15+12];
	ld.shared.u32 	%r53, [%r21+44];
	add.s32 	%r54, %r53, %r48;
	min.s32 	%r55, %r52, %r54;
	st.shared.u32 	[%r15+12], %r55;
	bar.sync 	0;
	ld.shared.u32 	%r56, [%r15];
	ld.shared.u32 	%r57, [%r12+8];
	ld.shared.u32 	%r58, [%r21+64];
	add.s32 	%r59, %r58, %r57;
	min.s32 	%r60, %r56, %r59;
	st.shared.u32 	[%r15], %r60;
	ld.shared.u32 	%r61, [%r15+4];
	ld.shared.u32 	%r62, [%r21+68];
	add.s32 	%r63, %r62, %r57;
	min.s32 	%r64, %r61, %r63;
	st.shared.u32 	[%r15+4], %r64;
	ld.shared.u32 	%r65, [%r15+8];
	ld.shared.u32 	%r66, [%r21+72];
	add.s32 	%r67, %r66, %r57;
	min.s32 	%r68, %r65, %r67;
	st.shared.u32 	[%r15+8], %r68;
	ld.shared.u32 	%r69, [%r15+12];
	ld.shared.u32 	%r70, [%r12+8];
	ld.shared.u32 	%r71, [%r21+76];
	add.s32 	%r72, %r71, %r70;
	min.s32 	%r73, %r69, %r72;
	st.shared.u32 	[%r15+12], %r73;
	bar.sync 	0;
	ld.shared.u32 	%r74, [%r15];
	ld.shared.u32 	%r75, [%r12+12];
	ld.shared.u32 	%r76, [%r21+96];
	add.s32 	%r77, %r76, %r75;
	min.s32 	%r78, %r74, %r77;
	st.shared.u32 	[%r15], %r78;
	ld.shared.u32 	%r79, [%r15+4];
	ld.shared.u32 	%r80, [%r21+100];
	add.s32 	%r81, %r80, %r75;
	min.s32 	%r82, %r79, %r81;
	st.shared.u32 	[%r15+4], %r82;
	ld.shared.u32 	%r83, [%r15+8];
	ld.shared.u32 	%r84, [%r21+104];
	add.s32 	%r85, %r84, %r75;
	min.s32 	%r86, %r83, %r85;
	st.shared.u32 	[%r15+8], %r86;
	ld.shared.u32 	%r87, [%r15+12];
	ld.shared.u32 	%r88, [%r21+108];
	add.s32 	%r89, %r88, %r75;
	min.s32 	%r90, %r87, %r89;
	st.shared.u32 	[%r15+12], %r90;
	bar.sync 	0;
	ld.shared.u32 	%r91, [%r15];
	ld.shared.u32 	%r92, [%r12+16];
	ld.shared.u32 	%r93, [%r21+128];
	add.s32 	%r94, %r93, %r92;
	min.s32 	%r95, %r91, %r94;
	st.shared.u32 	[%r15], %r95;
	ld.shared.u32 	%r96, [%r15+4];
	ld.shared.u32 	%r97, [%r12+16];
	ld.shared.u32 	%r98, [%r21+132];
	add.s32 	%r99, %r98, %r97;
	min.s32 	%r100, %r96, %r99;
	st.shared.u32 	[%r15+4], %r100;
	ld.shared.u32 	%r101, [%r15+8];
	ld.shared.u32 	%r102, [%r21+136];
	add.s32 	%r103, %r102, %r97;
	min.s32 	%r104, %r101, %r103;
	st.shared.u32 	[%r15+8], %r104;
	ld.shared.u32 	%r105, [%r15+12];
	ld.shared.u32 	%r106, [%r21+140];
	add.s32 	%r107, %r106, %r97;
	min.s32 	%r108, %r105, %r107;
	st.shared.u32 	[%r15+12], %r108;
	bar.sync 	0;
	ld.shared.u32 	%r109, [%r15];
	ld.shared.u32 	%r110, [%r12+20];
	ld.shared.u32 	%r111, [%r21+160];
	add.s32 	%r112, %r111, %r110;
	min.s32 	%r113, %r109, %r112;
	st.shared.u32 	[%r15], %r113;
	ld.shared.u32 	%r114, [%r15+4];
	ld.shared.u32 	%r115, [%r21+164];
	add.s32 	%r116, %r115, %r110;
	min.s32 	%r117, %r114, %r116;
	st.shared.u32 	[%r15+4], %r117;
	ld.shared.u32 	%r118, [%r15+8];
	ld.shared.u32 	%r119, [%r12+20];
	ld.shared.u32 	%r120, [%r21+168];
	add.s32 	%r121, %r120, %r119;
	min.s32 	%r122, %r118, %r121;
	st.shared.u32 	[%r15+8], %r122;
	ld.shared.u32 	%r123, [%r15+12];
	ld.shared.u32 	%r124, [%r21+172];
	add.s32 	%r125, %r124, %r119;
	min.s32 	%r126, %r123, %r125;
	st.shared.u32 	[%r15+12], %r126;
	bar.sync 	0;
	ld.shared.u32 	%r127, [%r15];
	ld.shared.u32 	%r128, [%r12+24];
	ld.shared.u32 	%r129, [%r21+192];
	add.s32 	%r130, %r129, %r128;
	min.s32 	%r131, %r127, %r130;
	st.shared.u32 	[%r15], %r131;
	ld.shared.u32 	%r132, [%r15+4];
	ld.shared.u32 	%r133, [%r21+196];
	add.s32 	%r134, %r133, %r128;
	min.s32 	%r135, %r132, %r134;
	st.shared.u32 	[%r15+4], %r135;
	ld.shared.u32 	%r136, [%r15+8];
	ld.shared.u32 	%r137, [%r21+200];
	add.s32 	%r138, %r137, %r128;
	min.s32 	%r139, %r136, %r138;
	st.shared.u32 	[%r15+8], %r139;
	ld.shared.u32 	%r140, [%r15+12];
	ld.shared.u32 	%r141, [%r12+24];
	ld.shared.u32 	%r142, [%r21+204];
	add.s32 	%r143, %r142, %r141;
	min.s32 	%r144, %r140, %r143;
	st.shared.u32 	[%r15+12], %r144;
	bar.sync 	0;
	ld.shared.u32 	%r145, [%r15];
	ld.shared.u32 	%r146, [%r12+28];
	ld.shared.u32 	%r147, [%r21+224];
	add.s32 	%r148, %r147, %r146;
	min.s32 	%r149, %r145, %r148;
	st.shared.u32 	[%r15], %r149;
	ld.shared.u32 	%r150, [%r15+4];
	ld.shared.u32 	%r151, [%r21+228];
	add.s32 	%r152, %r151, %r146;
	min.s32 	%r153, %r150, %r152;
	st.shared.u32 	[%r15+4], %r153;
	ld.shared.u32 	%r154, [%r15+8];
	ld.shared.u32 	%r155, [%r21+232];
	add.s32 	%r156, %r155, %r146;
	min.s32 	%r157, %r154, %r156;
	st.shared.u32 	[%r15+8], %r157;
	ld.shared.u32 	%r158, [%r15+12];
	ld.shared.u32 	%r159, [%r21+236];
	add.s32 	%r160, %r159, %r146;
	min.s32 	%r161, %r158, %r160;
	st.shared.u32 	[%r15+12], %r161;
	bar.sync 	0;
	ld.shared.u32 	%r162, [%r15];
	st.global.u32 	[%rd4], %r162;
	ld.shared.u32 	%r163, [%r15+4];
	st.global.u32 	[%rd4+4], %r163;
	ld.shared.u32 	%r164, [%r15+8];
	st.global.u32 	[%rd4+8], %r164;
	ld.shared.u32 	%r165, [%r15+12];
	st.global.u32 	[%rd4+12], %r165;
	ret;

}
	// .globl	_Z7phase_2Piii
.visible .entry _Z7phase_2Piii(
	.param .u64 .ptr .align 1 _Z7phase_2Piii_param_0,
	.param .u32 _Z7phase_2Piii_param_1,
	.param .u32 _Z7phase_2Piii_param_2
)
{


	ret;

}
	// .globl	_Z7phase_3Piii
.visible .entry _Z7phase_3Piii(
	.param .u64 .ptr .align 1 _Z7phase_3Piii_param_0,
	.param .u32 _Z7phase_3Piii_param_1,
	.param .u32 _Z7phase_3Piii_param_2
)
{


	ret;

}


// ===== COMPILED SASS (sm_100) =====

	.target	sm_100

	.elftype	@"ET_EXEC"


//--------------------- .note.nv.tkinfo           --------------------------
	.section	.note.nv.tkinfo,"",@"SHT_NOTE"
	.sectionflags	@"SHF_NOTE_NV_TKINFO"
	.tkinfo
        /*0018*/ 	.word	0x00000002
        /*0030*/ 	.string	""
        /*0030*/ 	.string	"ptxas"
        /*0030*/ 	.string	"Cuda compilation tools, release 13.0, V13.0.88"
        /*0030*/ 	.string	"Build cuda_13.0.r13.0/compiler.36424714_0"
        /*0030*/ 	.string	"-arch sm_100 -m 64 "



//--------------------- .note.nv.cuinfo           --------------------------
	.section	.note.nv.cuinfo,"",@"SHT_NOTE"
	.sectionflags	@"SHF_NOTE_NV_CUINFO"
        /*0018*/ 	.short	0x0002
        /*001a*/ 	.short	0x0064
        /*001c*/ 	.short	0x0082
	.zero		2


//--------------------- .nv.info                  --------------------------
	.section	.nv.info,"",@"SHT_CUDA_INFO"
	.align	4


	//----- nvinfo : EIATTR_REGCOUNT
	.align		4
        /*0000*/ 	.byte	0x04, 0x2f
        /*0002*/ 	.short	(.L_1 - .L_0)
	.align		4
.L_0:
        /*0004*/ 	.word	index@(_Z7phase_1Piii)
        /*0008*/ 	.word	0x00000012


	//----- nvinfo : EIATTR_FRAME_SIZE
	.align		4
.L_1:
        /*000c*/ 	.byte	0x04, 0x11
        /*000e*/ 	.short	(.L_3 - .L_2)
	.align		4
.L_2:
        /*0010*/ 	.word	index@(_Z7phase_1Piii)
        /*0014*/ 	.word	0x00000000


	//----- nvinfo : EIATTR_REGCOUNT
	.align		4
.L_3:
        /*0018*/ 	.byte	0x04, 0x2f
        /*001a*/ 	.short	(.L_5 - .L_4)
	.align		4
.L_4:
        /*001c*/ 	.word	index@(_Z7phase_2Piii)
        /*0020*/ 	.word	0x00000004


	//----- nvinfo : EIATTR_FRAME_SIZE
	.align		4
.L_5:
        /*0024*/ 	.byte	0x04, 0x11
        /*0026*/ 	.short	(.L_7 - .L_6)
	.align		4
.L_6:
        /*0028*/ 	.word	index@(_Z7phase_2Piii)
        /*002c*/ 	.word	0x00000000


	//----- nvinfo : EIATTR_REGCOUNT
	.align		4
.L_7:
        /*0030*/ 	.byte	0x04, 0x2f
        /*0032*/ 	.short	(.L_9 - .L_8)
	.align		4
.L_8:
        /*0034*/ 	.word	index@(_Z7phase_3Piii)
        /*0038*/ 	.word	0x00000004


	//----- nvinfo : EIATTR_FRAME_SIZE
	.align		4
.L_9:
        /*003c*/ 	.byte	0x04, 0x11
        /*003e*/ 	.short	(.L_11 - .L_10)
	.align		4
.L_10:
        /*0040*/ 	.word	index@(_Z7phase_3Piii)
        /*0044*/ 	.word	0x00000000


	//----- nvinfo : EIATTR_MIN_STACK_SIZE
	.align		4
.L_11:
        /*0048*/ 	.byte	0x04, 0x12
        /*004a*/ 	.short	(.L_13 - .L_12)
	.align		4
.L_12:
        /*004c*/ 	.word	index@(_Z7phase_3Piii)
        /*0050*/ 	.word	0x00000000


	//----- nvinfo : EIATTR_MIN_STACK_SIZE
	.align		4
.L_13:
        /*0054*/ 	.byte	0x04, 0x12
        /*0056*/ 	.short	(.L_15 - .L_14)
	.align		4
.L_14:
        /*0058*/ 	.word	index@(_Z7phase_2Piii)
        /*005c*/ 	.word	0x00000000


	//----- nvinfo : EIATTR_MIN_STACK_SIZE
	.align		4
.L_15:
        /*0060*/ 	.byte	0x04, 0x12
        /*0062*/ 	.short	(.L_17 - .L_16)
	.align		4
.L_16:
        /*0064*/ 	.word	index@(_Z7phase_1Piii)
        /*0068*/ 	.word	0x00000000
.L_17:


//--------------------- .nv.compat                --------------------------
	.section	.nv.compat,"",@"SHT_CUDA_COMPAT_INFO"
	.align	4
        /*0000*/ 	.byte	0x02, 0x09, 0x00, 0x00, 0x02, 0x02, 0x01, 0x00, 0x02, 0x05, 0x05, 0x00, 0x03, 0x07, 0x01, 0x01
        /*0010*/ 	.byte	0x02, 0x03, 0x00, 0x00, 0x02, 0x06, 0x01, 0x00, 0x04, 0x0b, 0x08, 0x00, 0x09, 0x00, 0x00, 0x00
        /*0020*/ 	.byte	0x00, 0x00, 0x00, 0x00


//--------------------- .nv.info._Z7phase_3Piii   --------------------------
	.section	.nv.info._Z7phase_3Piii,"",@"SHT_CUDA_INFO"
	.sectionflags	@""
	.align	4


	//----- nvinfo : EIATTR_CUDA_API_VERSION
	.align		4
        /*0000*/ 	.byte	0x04, 0x37
        /*0002*/ 	.short	(.L_19 - .L_18)
.L_18:
        /*0004*/ 	.word	0x00000082


	//----- nvinfo : EIATTR_KPARAM_INFO
	.align		4
.L_19:
        /*0008*/ 	.byte	0x04, 0x17
        /*000a*/ 	.short	(.L_21 - .L_20)
.L_20:
        /*000c*/ 	.word	0x00000000
        /*0010*/ 	.short	0x0002
        /*0012*/ 	.short	0x000c
        /*0014*/ 	.byte	0x00, 0xf0, 0x11, 0x00


	//----- nvinfo : EIATTR_KPARAM_INFO
	.align		4
.L_21:
        /*0018*/ 	.byte	0x04, 0x17
        /*001a*/ 	.short	(.L_23 - .L_22)
.L_22:
        /*001c*/ 	.word	0x00000000
        /*0020*/ 	.short	0x0001
        /*0022*/ 	.short	0x0008
        /*0024*/ 	.byte	0x00, 0xf0, 0x11, 0x00


	//----- nvinfo : EIATTR_KPARAM_INFO
	.align		4
.L_23:
        /*0028*/ 	.byte	0x04, 0x17
        /*002a*/ 	.short	(.L_25 - .L_24)
.L_24:
        /*002c*/ 	.word	0x00000000
        /*0030*/ 	.short	0x0000
        /*0032*/ 	.short	0x0000
        /*0034*/ 	.byte	0x00, 0xf5, 0x21, 0x00


	//----- nvinfo : EIATTR_SPARSE_MMA_MASK
	.align		4
.L_25:
        /*0038*/ 	.byte	0x03, 0x50
        /*003a*/ 	.short	0x0000


	//----- nvinfo : EIATTR_MAXREG_COUNT
	.align		4
        /*003c*/ 	.byte	0x03, 0x1b
        /*003e*/ 	.short	0x00ff


	//----- nvinfo : EIATTR_MERCURY_ISA_VERSION
	.align		4
        /*0040*/ 	.byte	0x03, 0x5f
        /*0042*/ 	.short	0x0101


	//----- nvinfo : EIATTR_VRC_CTA_INIT_COUNT
	.align		4
        /*0044*/ 	.byte	0x02, 0x4a
	.zero		1
	.zero		1


	//----- nvinfo : EIATTR_EXIT_INSTR_OFFSETS
	.align		4
        /*0048*/ 	.byte	0x04, 0x1c
        /*004a*/ 	.short	(.L_27 - .L_26)


	//   ....[0]....
.L_26:
        /*004c*/ 	.word	0x00000010


	//----- nvinfo : EIATTR_CBANK_PARAM_SIZE
	.align		4
.L_27:
        /*0050*/ 	.byte	0x03, 0x19
        /*0052*/ 	.short	0x0010


	//----- nvinfo : EIATTR_PARAM_CBANK
	.align		4
        /*0054*/ 	.byte	0x04, 0x0a
        /*0056*/ 	.short	(.L_29 - .L_28)
	.align		4
.L_28:
        /*0058*/ 	.word	index@(.nv.constant0._Z7phase_3Piii)
        /*005c*/ 	.short	0x0380
        /*005e*/ 	.short	0x0010


	//----- nvinfo : EIATTR_SW_WAR
	.align		4
.L_29:
        /*0060*/ 	.byte	0x04, 0x36
        /*0062*/ 	.short	(.L_31 - .L_30)
.L_30:
        /*0064*/ 	.word	0x00000008
.L_31:


//--------------------- .nv.info._Z7phase_2Piii   --------------------------
	.section	.nv.info._Z7phase_2Piii,"",@"SHT_CUDA_INFO"
	.sectionflags	@""
	.align	4


	//----- nvinfo : EIATTR_CUDA_API_VERSION
	.align		4
        /*0000*/ 	.byte	0x04, 0x37
        /*0002*/ 	.short	(.L_33 - .L_32)
.L_32:
        /*0004*/ 	.word	0x00000082


	//----- nvinfo : EIATTR_KPARAM_INFO
	.align		4
.L_33:
        /*0008*/ 	.byte	0x04, 0x17
        /*000a*/ 	.short	(.L_35 - .L_34)
.L_34:
        /*000c*/ 	.word	0x00000000
        /*0010*/ 	.short	0x0002
        /*0012*/ 	.short	0x000c
        /*0014*/ 	.byte	0x00, 0xf0, 0x11, 0x00


	//----- nvinfo : EIATTR_KPARAM_INFO
	.align		4
.L_35:
        /*0018*/ 	.byte	0x04, 0x17
        /*001a*/ 	.short	(.L_37 - .L_36)
.L_36:
        /*001c*/ 	.word	0x00000000
        /*0020*/ 	.short	0x0001
        /*0022*/ 	.short	0x0008
        /*0024*/ 	.byte	0x00, 0xf0, 0x11, 0x00


	//----- nvinfo : EIATTR_KPARAM_INFO
	.align		4
.L_37:
        /*0028*/ 	.byte	0x04, 0x17
        /*002a*/ 	.short	(.L_39 - .L_38)
.L_38:
        /*002c*/ 	.word	0x00000000
        /*0030*/ 	.short	0x0000
        /*0032*/ 	.short	0x0000
        /*0034*/ 	.byte	0x00, 0xf5, 0x21, 0x00


	//----- nvinfo : EIATTR_SPARSE_MMA_MASK
	.align		4
.L_39:
        /*0038*/ 	.byte	0x03, 0x50
        /*003a*/ 	.short	0x0000


	//----- nvinfo : EIATTR_MAXREG_COUNT
	.align		4
        /*003c*/ 	.byte	0x03, 0x1b
        /*003e*/ 	.short	0x00ff


	//----- nvinfo : EIATTR_MERCURY_ISA_VERSION
	.align		4
        /*0040*/ 	.byte	0x03, 0x5f
        /*0042*/ 	.short	0x0101


	//----- nvinfo : EIATTR_VRC_CTA_INIT_COUNT
	.align		4
        /*0044*/ 	.byte	0x02, 0x4a
	.zero		1
	.zero		1


	//----- nvinfo : EIATTR_EXIT_INSTR_OFFSETS
	.align		4
        /*0048*/ 	.byte	0x04, 0x1c
        /*004a*/ 	.short	(.L_41 - .L_40)


	//   ....[0]....
.L_40:
        /*004c*/ 	.word	0x00000010


	//----- nvinfo : EIATTR_CBANK_PARAM_SIZE
	.align		4
.L_41:
        /*0050*/ 	.byte	0x03, 0x19
        /*0052*/ 	.short	0x0010


	//----- nvinfo : EIATTR_PARAM_CBANK
	.align		4
        /*0054*/ 	.byte	0x04, 0x0a
        /*0056*/ 	.short	(.L_43 - .L_42)
	.align		4
.L_42:
        /*0058*/ 	.word	index@(.nv.constant0._Z7phase_2Piii)
        /*005c*/ 	.short	0x0380
        /*005e*/ 	.short	0x0010


	//----- nvinfo : EIATTR_SW_WAR
	.align		4
.L_43:
        /*0060*/ 	.byte	0x04, 0x36
        /*0062*/ 	.short	(.L_45 - .L_44)
.L_44:
        /*0064*/ 	.word	0x00000008
.L_45:


//--------------------- .nv.info._Z7phase_1Piii   --------------------------
	.section	.nv.info._Z7phase_1Piii,"",@"SHT_CUDA_INFO"
	.sectionflags	@""
	.align	4


	//----- nvinfo : EIATTR_CUDA_API_VERSION
	.align		4
        /*0000*/ 	.byte	0x04, 0x37
        /*0002*/ 	.short	(.L_47 - .L_46)
.L_46:
        /*0004*/ 	.word	0x00000082


	//----- nvinfo : EIATTR_KPARAM_INFO
	.align		4
.L_47:
        /*0008*/ 	.byte	0x04, 0x17
        /*000a*/ 	.short	(.L_49 - .L_48)
.L_48:
        /*000c*/ 	.word	0x00000000
        /*0010*/ 	.short	0x0002
        /*0012*/ 	.short	0x000c
        /*0014*/ 	.byte	0x00, 0xf0, 0x11, 0x00


	//----- nvinfo : EIATTR_KPARAM_INFO
	.align		4
.L_49:
        /*0018*/ 	.byte	0x04, 0x17
        /*001a*/ 	.short	(.L_51 - .L_50)
.L_50:
        /*001c*/ 	.word	0x00000000
        /*0020*/ 	.short	0x0001
        /*0022*/ 	.short	0x0008
        /*0024*/ 	.byte	0x00, 0xf0, 0x11, 0x00


	//----- nvinfo : EIATTR_KPARAM_INFO
	.align		4
.L_51:
        /*0028*/ 	.byte	0x04, 0x17
        /*002a*/ 	.short	(.L_53 - .L_52)
.L_52:
        /*002c*/ 	.word	0x00000000
        /*0030*/ 	.short	0x0000
        /*0032*/ 	.short	0x0000
        /*0034*/ 	.byte	0x00, 0xf5, 0x21, 0x00


	//----- nvinfo : EIATTR_SPARSE_MMA_MASK
	.align		4
.L_53:
        /*0038*/ 	.byte	0x03, 0x50
        /*003a*/ 	.short	0x0000


	//----- nvinfo : EIATTR_MAXREG_COUNT
	.align		4
        /*003c*/ 	.byte	0x03, 0x1b
        /*003e*/ 	.short	0x00ff


	//----- nvinfo : EIATTR_NUM_BARRIERS
	.align		4
        /*0040*/ 	.byte	0x02, 0x4c
        /*0042*/ 	.byte	0x01
	.zero		1


	//----- nvinfo : EIATTR_MERCURY_ISA_VERSION
	.align		4
        /*0044*/ 	.byte	0x03, 0x5f
        /*0046*/ 	.short	0x0101


	//----- nvinfo : EIATTR_VRC_CTA_INIT_COUNT
	.align		4
        /*0048*/ 	.byte	0x02, 0x4a
	.zero		1
	.zero		1


	//----- nvinfo : EIATTR_EXIT_INSTR_OFFSETS
	.align		4
        /*004c*/ 	.byte	0x04, 0x1c
        /*004e*/ 	.short	(.L_55 - .L_54)


	//   ....[0]....
.L_54:
        /*0050*/ 	.word	0x00000b20


	//----- nvinfo : EIATTR_CBANK_PARAM_SIZE
	.align		4
.L_55:
        /*0054*/ 	.byte	0x03, 0x19
        /*0056*/ 	.short	0x0010


	//----- nvinfo : EIATTR_PARAM_CBANK
	.align		4
        /*0058*/ 	.byte	0x04, 0x0a
        /*005a*/ 	.short	(.L_57 - .L_56)
	.align		4
.L_56:
        /*005c*/ 	.word	index@(.nv.constant0._Z7phase_1Piii)
        /*0060*/ 	.short	0x0380
        /*0062*/ 	.short	0x0010


	//----- nvinfo : EIATTR_SW_WAR
	.align		4
.L_57:
        /*0064*/ 	.byte	0x04, 0x36
        /*0066*/ 	.short	(.L_59 - .L_58)
.L_58:
        /*0068*/ 	.word	0x00000008
.L_59:


//--------------------- .nv.callgraph             --------------------------
	.section	.nv.callgraph,"",@"SHT_CUDA_CALLGRAPH"
	.align	4
	.sectionentsize	8
	.align		4
        /*0000*/ 	.word	0x00000000
	.align		4
        /*0004*/ 	.word	0xffffffff
	.align		4
        /*0008*/ 	.word	0x00000000
	.align		4
        /*000c*/ 	.word	0xfffffffe
	.align		4
        /*0010*/ 	.word	0x00000000
	.align		4
        /*0014*/ 	.word	0xfffffffd
	.align		4
        /*0018*/ 	.word	0x00000000
	.align		4
        /*001c*/ 	.word	0xfffffffc


//--------------------- .text._Z7phase_3Piii      --------------------------
	.section	.text._Z7phase_3Piii,"ax",@progbits
	.align	128
        .global         _Z7phase_3Piii
        .type           _Z7phase_3Piii,@function
        .size           _Z7phase_3Piii,(.L_x_3 - _Z7phase_3Piii)
        .other          _Z7phase_3Piii,@"STO_CUDA_ENTRY STV_DEFAULT"
_Z7phase_3Piii:
.text._Z7phase_3Piii:
[----:B------:R-:W-:Y:S01]  /*0000*/  LDC R1, c[0x0][0x37c] ;  /* 0x0000df00ff017b82 */ /* 0x000fe20000000800 */
[----:B------:R-:W-:Y:S05]  /*0010*/  EXIT ;  /* 0x000000000000794d */ /* 0x000fea0003800000 */
.L_x_0:
[----:B------:R-:W-:-:S00]  /*0020*/  BRA `(.L_x_0) ;  /* 0xfffffffc00fc7947 */ /* 0x000fc0000383ffff */
[----:B------:R-:W-:-:S00]  /*0030*/  NOP ;  /* 0x0000000000007918 */ /* 0x000fc00000000000 */
        /* <DEDUP_REMOVED lines=12> */
.L_x_3:


//--------------------- .text._Z7phase_2Piii      --------------------------
	.section	.text._Z7phase_2Piii,"ax",@progbits
	.align	128
        .global         _Z7phase_2Piii
        .type           _Z7phase_2Piii,@function
        .size           _Z7phase_2Piii,(.L_x_4 - _Z7phase_2Piii)
        .other          _Z7phase_2Piii,@"STO_CUDA_ENTRY STV_DEFAULT"
_Z7phase_2Piii:
.text._Z7phase_2Piii:
[----:B------:R-:W-:Y:S01]  /*0000*/  LDC R1, c[0x0][0x37c] ;  /* 0x0000df00ff017b82 */ /* 0x000fe20000000800 */
[----:B------:R-:W-:Y:S05]  /*0010*/  EXIT ;  /* 0x000000000000794d */ /* 0x000fea0003800000 */
.L_x_1:
        /* <DEDUP_REMOVED lines=14> */
.L_x_4:


//--------------------- .text._Z7phase_1Piii      --------------------------
	.section	.text._Z7phase_1Piii,"ax",@progbits
	.align	128
        .global         _Z7phase_1Piii
        .type           _Z7phase_1Piii,@function
        .size           _Z7phase_1Piii,(.L_x_5 - _Z7phase_1Piii)
        .other          _Z7phase_1Piii,@"STO_CUDA_ENTRY STV_DEFAULT"
_Z7phase_1Piii:
.text._Z7phase_1Piii:
[----:B------:R-:W-:Y:S01]  /*0000*/  LDC R1, c[0x0][0x37c] ;  /* 0x0000df00ff017b82 */ /* 0x000fe20000000800 */
[----:B------:R-:W0:Y:S01]  /*0010*/  S2R R6, SR_TID.X ;  /* 0x0000000000067919 */ /* 0x000e220000002100 */
[----:B------:R-:W1:Y:S06]  /*0020*/  LDCU.64 UR8, c[0x0][0x388] ;  /* 0x00007100ff0877ac */ /* 0x000e6c0008000a00 */
[----:B------:R-:W2:Y:S01]  /*0030*/  LDC.64 R2, c[0x0][0x380] ;  /* 0x0000e000ff027b82 */ /* 0x000ea20000000a00 */
[----:B------:R-:W3:Y:S01]  /*0040*/  S2R R4, SR_TID.Y ;  /* 0x0000000000047919 */ /* 0x000ee20000002200 */
[----:B------:R-:W4:Y:S01]  /*0050*/  LDCU.64 UR6, c[0x0][0x358] ;  /* 0x00006b00ff0677ac */ /* 0x000f220008000a00 */
[----:B-1----:R-:W-:-:S06]  /*0060*/  USHF.L.U32 UR4, UR9, 0x3, URZ ;  /* 0x0000000309047899 */ /* 0x002fcc00080006ff */
[----:B0-----:R-:W-:Y:S01]  /*0070*/  LEA R5, R6, UR4, 0x2 ;  /* 0x0000000406057c11 */ /* 0x001fe2000f8e10ff */
[----:B---3--:R-:W-:-:S04]  /*0080*/  VIADD R0, R4, UR4 ;  /* 0x0000000404007c36 */ /* 0x008fc80008000000 */
[----:B------:R-:W-:-:S04]  /*0090*/  IMAD R5, R0, UR8, R5 ;  /* 0x0000000800057c24 */ /* 0x000fc8000f8e0205 */
[----:B--2---:R-:W-:-:S05]  /*00a0*/  IMAD.WIDE R2, R5, 0x4, R2 ;  /* 0x0000000405027825 */ /* 0x004fca00078e0202 */
[----:B----4-:R-:W2:Y:S04]  /*00b0*/  LDG.E R8, desc[UR6][R2.64] ;  /* 0x0000000602087981 */ /* 0x010ea8000c1e1900 */
[----:B------:R-:W2:Y:S04]  /*00c0*/  LDG.E R9, desc[UR6][R2.64+0x4] ;  /* 0x0000040602097981 */ /* 0x000ea8000c1e1900 */
[----:B------:R-:W2:Y:S04]  /*00d0*/  LDG.E R10, desc[UR6][R2.64+0x8] ;  /* 0x00000806020a7981 */ /* 0x000ea8000c1e1900 */
[----:B------:R-:W2:Y:S01]  /*00e0*/  LDG.E R11, desc[UR6][R2.64+0xc] ;  /* 0x00000c06020b7981 */ /* 0x000ea2000c1e1900 */
[----:B------:R-:W0:Y:S01]  /*00f0*/  S2UR UR5, SR_CgaCtaId ;  /* 0x00000000000579c3 */ /* 0x000e220000008800 */
[----:B------:R-:W-:-:S02]  /*0100*/  UMOV UR4, 0x400 ;  /* 0x0000040000047882 */ /* 0x000fc40000000000 */
[----:B0-----:R-:W-:-:S06]  /*0110*/  ULEA UR4, UR5, UR4, 0x18 ;  /* 0x0000000405047291 */ /* 0x001fcc000f8ec0ff */
[----:B------:R-:W-:Y:S02]  /*0120*/  LEA R5, R4, UR4, 0x5 ;  /* 0x0000000404057c11 */ /* 0x000fe4000f8e28ff */
[----:B------:R-:W-:-:S03]  /*0130*/  LEA R4, R6, UR4, 0x4 ;  /* 0x0000000406047c11 */ /* 0x000fc6000f8e20ff */
[----:B------:R-:W-:-:S05]  /*0140*/  IMAD R0, R6, 0x10, R5 ;  /* 0x0000001006007824 */ /* 0x000fca00078e0205 */
[----:B--2---:R-:W-:Y:S01]  /*0150*/  STS.128 [R0], R8 ;  /* 0x0000000800007388 */ /* 0x004fe20000000c00 */
[----:B------:R-:W-:Y:S06]  /*0160*/  BAR.SYNC.DEFER_BLOCKING 0x0 ;  /* 0x0000000000007b1d */ /* 0x000fec0000010000 */
[----:B------:R-:W-:Y:S04]  /*0170*/  LDS R6, [R0] ;  /* 0x0000000000067984 */ /* 0x000fe80000000800 */
[----:B------:R-:W-:Y:S04]  /*0180*/  LDS R7, [R5] ;  /* 0x0000000005077984 */ /* 0x000fe80000000800 */
[----:B------:R-:W0:Y:S04]  /*0190*/  LDS R12, [R4] ;  /* 0x00000000040c7984 */ /* 0x000e280000000800 */
[----:B------:R-:W-:Y:S01]  /*01a0*/  LDS R8, [R0+0x8] ;  /* 0x0000080000087984 */ /* 0x000fe20000000800 */
[----:B0-----:R-:W-:-:S03]  /*01b0*/  VIADDMNMX R7, R12, R7, R6, PT ;  /* 0x000000070c077246 */ /* 0x001fc60003800106 */
[----:B------:R-:W-:Y:S04]  /*01c0*/  LDS R12, [R0+0x4] ;  /* 0x00000400000c7984 */ /* 0x000fe80000000800 */
[----:B------:R-:W-:Y:S04]  /*01d0*/  STS [R0], R7 ;  /* 0x0000000700007388 */ /* 0x000fe80000000800 */
[----:B------:R-:W-:Y:S04]  /*01e0*/  LDS R6, [R5] ;  /* 0x0000000005067984 */ /* 0x000fe80000000800 */
[----:B------:R-:W0:Y:S02]  /*01f0*/  LDS R13, [R4+0x4] ;  /* 0x00000400040d7984 */ /* 0x000e240000000800 */
[----:B0-----:R-:W-:-:S05]  /*0200*/  VIADDMNMX R13, R13, R6, R12, PT ;  /* 0x000000060d0d7246 */ /* 0x001fca000380010c */
[----:B------:R-:W-:Y:S04]  /*0210*/  STS [R0+0x4], R13 ;  /* 0x0000040d00007388 */ /* 0x000fe80000000800 */
[----:B------:R-:W0:Y:S02]  /*0220*/  LDS R9, [R4+0x8] ;  /* 0x0000080004097984 */ /* 0x000e240000000800 */
[-C--:B0-----:R-:W-:Y:S02]  /*0230*/  VIADDMNMX R9, R9, R6.reuse, R8, PT ;  /* 0x0000000609097246 */ /* 0x081fe40003800108 */
[----:B------:R-:W-:Y:S04]  /*0240*/  LDS R8, [R0+0xc] ;  /* 0x00000c0000087984 */ /* 0x000fe80000000800 */
[----:B------:R-:W-:Y:S04]  /*0250*/  STS [R0+0x8], R9 ;  /* 0x0000080900007388 */ /* 0x000fe80000000800 */
[----:B------:R-:W0:Y:S02]  /*0260*/  LDS R11, [R4+0xc] ;  /* 0x00000c00040b7984 */ /* 0x000e240000000800 */
[----:B0-----:R-:W-:-:S05]  /*0270*/  VIADDMNMX R11, R11, R6, R8, PT ;  /* 0x000000060b0b7246 */ /* 0x001fca0003800108 */
[----:B------:R-:W-:Y:S01]  /*0280*/  STS [R0+0xc], R11 ;  /* 0x00000c0b00007388 */ /* 0x000fe20000000800 */
[----:B------:R-:W-:Y:S06]  /*0290*/  BAR.SYNC.DEFER_BLOCKING 0x0 ;  /* 0x0000000000007b1d */ /* 0x000fec0000010000 */
[----:B------:R-:W-:Y:S04]  /*02a0*/  LDS R6, [R0] ;  /* 0x0000000000067984 */ /* 0x000fe80000000800 */
[----:B------:R-:W-:Y:S04]  /*02b0*/  LDS R7, [R5+0x4] ;  /* 0x0000040005077984 */ /* 0x000fe80000000800 */
[----:B------:R-:W0:Y:S02]  /*02c0*/  LDS R8, [R4+0x20] ;  /* 0x0000200004087984 */ /* 0x000e240000000800 */
[----:B0-----:R-:W-:-:S02]  /*02d0*/  VIADDMNMX R13, R8, R7, R6, PT ;  /* 0x00000007080d7246 */ /* 0x001fc40003800106 */
[----:B------:R-:W-:Y:S04]  /*02e0*/  LDS R8, [R0+0x4] ;  /* 0x0000040000087984 */ /* 0x000fe80000000800 */
[----:B------:R-:W-:Y:S04]  /*02f0*/  STS [R0], R13 ;  /* 0x0000000d00007388 */ /* 0x000fe80000000800 */
[----:B------:R-:W0:Y:S02]  /*0300*/  LDS R6, [R4+0x24] ;  /* 0x0000240004067984 */ /* 0x000e240000000800 */
[----:B0-----:R-:W-:-:S02]  /*0310*/  VIADDMNMX R7, R6, R7, R8, PT ;  /* 0x0000000706077246 */ /* 0x001fc40003800108 */
[----:B------:R-:W-:Y:S04]  /*0320*/  LDS R8, [R0+0x8] ;  /* 0x0000080000087984 */ /* 0x000fe80000000800 */
[----:B------:R-:W-:Y:S04]  /*0330*/  STS [R0+0x4], R7 ;  /* 0x0000040700007388 */ /* 0x000fe80000000800 */
[----:B------:R-:W-:Y:S04]  /*0340*/  LDS R6, [R5+0x4] ;  /* 0x0000040005067984 */ /* 0x000fe80000000800 */
[----:B------:R-:W0:Y:S02]  /*0350*/  LDS R9, [R4+0x28] ;  /* 0x0000280004097984 */ /* 0x000e240000000800 */
[----:B0-----:R-:W-:-:S02]  /*0360*/  VIADDMNMX R9, R9, R6, R8, PT ;  /* 0x0000000609097246 */ /* 0x001fc40003800108 */
        /* <DEDUP_REMOVED lines=16> */
[----:B------:R-:W0:Y:S02]  /*0470*/  LDS R6, [R4+0x48] ;  /* 0x0000480004067984 */ /* 0x000e240000000800 */
[----:B0-----:R-:W-:-:S02]  /*0480*/  VIADDMNMX R7, R6, R7, R8, PT ;  /* 0x0000000706077246 */ /* 0x001fc40003800108 */
[----:B------:R-:W-:Y:S04]  /*0490*/  LDS R8, [R0+0xc] ;  /* 0x00000c0000087984 */ /* 0x000fe80000000800 */
[----:B------:R-:W-:Y:S04]  /*04a0*/  STS [R0+0x8], R7 ;  /* 0x0000080700007388 */ /* 0x000fe80000000800 */
[----:B------:R-:W-:Y:S04]  /*04b0*/  LDS R6, [R5+0x8] ;  /* 0x0000080005067984 */ /* 0x000fe80000000800 */
        /* <DEDUP_REMOVED lines=24> */
[----:B------:R-:W0:Y:S04]  /*0640*/  LDS R7, [R4+0x80] ;  /* 0x0000800004077984 */ /* 0x000e280000000800 */
[----:B------:R-:W-:Y:S01]  /*0650*/  LDS R8, [R0+0x4] ;  /* 0x0000040000087984 */ /* 0x000fe20000000800 */
[----:B0-----:R-:W-:-:S05]  /*0660*/  VIADDMNMX R7, R7, R13, R6, PT ;  /* 0x0000000d07077246 */ /* 0x001fca0003800106 */
[----:B------:R-:W-:Y:S04]  /*0670*/  STS [R0], R7 ;  /* 0x0000000700007388 */ /* 0x000fe80000000800 */
[----:B------:R-:W-:Y:S04]  /*0680*/  LDS R6, [R5+0x10] ;  /* 0x0000100005067984 */ /* 0x000fe80000000800 */
        /* <DEDUP_REMOVED lines=50> */
[----:B------:R-:W-:Y:S04]  /*09b0*/  LDS R11, [R5+0x1c] ;  /* 0x00001c00050b7984 */ /* 0x000fe80000000800 */
[----:B------:R-:W-:Y:S04]  /*09c0*/  LDS R6, [R0] ;  /* 0x0000000000067984 */ /* 0x000fe80000000800 */
        /* <DEDUP_REMOVED lines=16> */
[----:B------:R-:W0:Y:S04]  /*0ad0*/  LDS.128 R12, [R0] ;  /* 0x00000000000c7984 */ /* 0x000e280000000c00 */
[----:B0-----:R-:W-:Y:S04]  /*0ae0*/  STG.E desc[UR6][R2.64], R12 ;  /* 0x0000000c02007986 */ /* 0x001fe8000c101906 */
[----:B------:R-:W-:Y:S04]  /*0af0*/  STG.E desc[UR6][R2.64+0x4], R13 ;  /* 0x0000040d02007986 */ /* 0x000fe8000c101906 */
[----:B------:R-:W-:Y:S04]  /*0b00*/  STG.E desc[UR6][R2.64+0x8], R14 ;  /* 0x0000080e02007986 */ /* 0x000fe8000c101906 */
[----:B------:R-:W-:Y:S01]  /*0b10*/  STG.E desc[UR6][R2.64+0xc], R15 ;  /* 0x00000c0f02007986 */ /* 0x000fe2000c101906 */
[----:B------:R-:W-:Y:S05]  /*0b20*/  EXIT ;  /* 0x000000000000794d */ /* 0x000fea0003800000 */
.L_x_2:
        /* <DEDUP_REMOVED lines=13> */
.L_x_5:


//--------------------- .nv.shared.reserved.0     --------------------------
	.section	.nv.shared.reserved.0,"aw",@nobits
	.weak		__nv_reservedSMEM_offset_0_alias
	.size		__nv_reservedSMEM_offset_0_alias, 0, 64
	.other		__nv_reservedSMEM_offset_0_alias,@"STO_CUDA_RESERVED_SHARED STV_DEFAULT"
__nv_reservedSMEM_offset_0_alias:
	.zero		0
	.zero		64


//--------------------- .nv.shared._Z7phase_1Piii --------------------------
	.section	.nv.shared._Z7phase_1Piii,"aw",@nobits
	.sectionflags	@""
	.align	4
.nv.shared._Z7phase_1Piii:
	.zero		1280


//--------------------- .nv.constant0._Z7phase_3Piii --------------------------
	.section	.nv.constant0._Z7phase_3Piii,"a",@progbits
	.sectionflags	@""
	.align	4
.nv.constant0._Z7phase_3Piii:
	.zero		912


//--------------------- .nv.constant0._Z7phase_2Piii --------------------------
	.section	.nv.constant0._Z7phase_2Piii,"a",@progbits
	.sectionflags	@""
	.align	4
.nv.constant0._Z7phase_2Piii:
	.zero		912


//--------------------- .nv.constant0._Z7phase_1Piii --------------------------
	.section	.nv.constant0._Z7phase_1Piii,"a",@progbits
	.sectionflags	@""
	.align	4
.nv.constant0._Z7phase_1Piii:
	.zero		912


//--------------------- SYMBOLS --------------------------

	.type		.nv.reservedSmem.offset0,@object
	.size		.nv.reservedSmem.offset0,0x4
	.type		.nv.reservedSmem.cap,@object
	.size		.nv.reservedSmem.cap,0x4
